//
// Generated by NVIDIA NVVM Compiler
//
// Compiler Build ID: CL-36424714
// Cuda compilation tools, release 13.0, V13.0.88
// Based on NVVM 20.0.0
//

.version 9.0
.target sm_100
.address_size 64

	// .globl	_Z20stencil_sweep_kernelPfS_j
// _ZZ20stencil_sweep_kernelPfS_jE4in_s has been demoted

.visible .entry _Z20stencil_sweep_kernelPfS_j(
	.param .u64 .ptr .align 1 _Z20stencil_sweep_kernelPfS_j_param_0,
	.param .u64 .ptr .align 1 _Z20stencil_sweep_kernelPfS_j_param_1,
	.param .u32 _Z20stencil_sweep_kernelPfS_j_param_2
)
{
	.reg .pred 	%p<28>;
	.reg .b32 	%r<34>;
	.reg .b32 	%f<16>;
	.reg .b64 	%rd<9>;
	// demoted variable
	.shared .align 4 .b8 _ZZ20stencil_sweep_kernelPfS_jE4in_s[16384];
	ld.param.u64 	%rd1, [_Z20stencil_sweep_kernelPfS_j_param_0];
	ld.param.u64 	%rd2, [_Z20stencil_sweep_kernelPfS_j_param_1];
	ld.param.u32 	%r11, [_Z20stencil_sweep_kernelPfS_j_param_2];
	mov.u32 	%r1, %tid.x;
	mov.u32 	%r2, %tid.y;
	mov.u32 	%r3, %tid.z;
	mov.u32 	%r12, %ctaid.z;
	mad.lo.s32 	%r13, %r12, 12, %r3;
	setp.eq.s32 	%p1, %r13, 0;
	add.s32 	%r5, %r13, -1;
	mov.u32 	%r14, %ctaid.y;
	mad.lo.s32 	%r15, %r14, 12, %r2;
	add.s32 	%r7, %r15, -1;
	setp.eq.s32 	%p2, %r15, 0;
	mov.u32 	%r16, %ctaid.x;
	mad.lo.s32 	%r17, %r16, 12, %r1;
	add.s32 	%r8, %r17, -1;
	setp.ge.u32 	%p3, %r5, %r11;
	or.pred  	%p4, %p1, %p2;
	or.pred  	%p5, %p4, %p3;
	setp.ge.u32 	%p6, %r7, %r11;
	or.pred  	%p7, %p5, %p6;
	setp.lt.s32 	%p8, %r8, 0;
	or.pred  	%p9, %p8, %p7;
	setp.ge.u32 	%p10, %r8, %r11;
	shl.b32 	%r18, %r3, 10;
	mov.u32 	%r19, _ZZ20stencil_sweep_kernelPfS_jE4in_s;
	add.s32 	%r20, %r19, %r18;
	shl.b32 	%r21, %r2, 6;
	add.s32 	%r22, %r20, %r21;
	shl.b32 	%r23, %r1, 2;
	add.s32 	%r9, %r22, %r23;
	or.pred  	%p11, %p10, %p9;
	@%p11 bra 	$L__BB0_2;
	cvta.to.global.u64 	%rd3, %rd1;
	mad.lo.s32 	%r24, %r11, %r5, %r7;
	mad.lo.s32 	%r25, %r24, %r11, %r8;
	mul.wide.u32 	%rd4, %r25, 4;
	add.s64 	%rd5, %rd3, %rd4;
	ld.global.f32 	%f1, [%rd5];
	st.shared.f32 	[%r9], %f1;
$L__BB0_2:
	bar.sync 	0;
	add.s32 	%r26, %r11, -1;
	min.u32 	%r27, %r13, %r15;
	setp.lt.u32 	%p12, %r27, 2;
	max.u32 	%r28, %r5, %r7;
	setp.ge.u32 	%p13, %r28, %r26;
	or.pred  	%p14, %p13, %p12;
	setp.lt.s32 	%p15, %r8, 1;
	or.pred  	%p16, %p15, %p14;
	setp.ge.u32 	%p17, %r8, %r26;
	or.pred  	%p18, %p17, %p16;
	@%p18 bra 	$L__BB0_5;
	add.s32 	%r29, %r3, -1;
	setp.gt.u32 	%p19, %r29, 13;
	setp.eq.s32 	%p20, %r2, 0;
	setp.gt.u32 	%p21, %r2, 14;
	or.pred  	%p22, %p19, %p21;
	or.pred  	%p23, %p22, %p20;
	setp.eq.s32 	%p24, %r1, 0;
	or.pred  	%p25, %p24, %p23;
	setp.gt.u32 	%p26, %r1, 14;
	or.pred  	%p27, %p25, %p26;
	@%p27 bra 	$L__BB0_5;
	ld.shared.f32 	%f2, [%r9];
	ld.shared.f32 	%f3, [%r9+-4];
	mul.f32 	%f4, %f3, 0f3F051EB8;
	fma.rn.f32 	%f5, %f2, 0f3CA3D70A, %f4;
	ld.shared.f32 	%f6, [%r9+4];
	fma.rn.f32 	%f7, %f6, 0f3E800000, %f5;
	ld.shared.f32 	%f8, [%r9+-64];
	fma.rn.f32 	%f9, %f8, 0f3DF5C28F, %f7;
	ld.shared.f32 	%f10, [%r9+64];
	fma.rn.f32 	%f11, %f10, 0f3F63D70A, %f9;
	ld.shared.f32 	%f12, [%r9+-1024];
	fma.rn.f32 	%f13, %f12, 0f3EBD70A4, %f11;
	ld.shared.f32 	%f14, [%r9+1024];
	fma.rn.f32 	%f15, %f14, 0f3F6E147B, %f13;
	mad.lo.s32 	%r32, %r11, %r5, %r7;
	mad.lo.s32 	%r33, %r32, %r11, %r8;
	cvta.to.global.u64 	%rd6, %rd2;
	mul.wide.u32 	%rd7, %r33, 4;
	add.s64 	%rd8, %rd6, %rd7;
	st.global.f32 	[%rd8], %f15;
$L__BB0_5:
	ret;

}


// ===== COMPILED SASS (sm_100) =====

	.target	sm_100

	.elftype	@"ET_EXEC"


//--------------------- .note.nv.tkinfo           --------------------------
	.section	.note.nv.tkinfo,"",@"SHT_NOTE"
	.sectionflags	@"SHF_NOTE_NV_TKINFO"
	.tkinfo
        /*0018*/ 	.word	0x00000002
        /*0030*/ 	.string	""
        /*0030*/ 	.string	"ptxas"
        /*0030*/ 	.string	"Cuda compilation tools, release 13.0, V13.0.88"
        /*0030*/ 	.string	"Build cuda_13.0.r13.0/compiler.36424714_0"
        /*0030*/ 	.string	"-arch sm_100 -m 64 "



//--------------------- .note.nv.cuinfo           --------------------------
	.section	.note.nv.cuinfo,"",@"SHT_NOTE"
	.sectionflags	@"SHF_NOTE_NV_CUINFO"
        /*0018*/ 	.short	0x0002
        /*001a*/ 	.short	0x0064
        /*001c*/ 	.short	0x0082
	.zero		2


//--------------------- .nv.info                  --------------------------
	.section	.nv.info,"",@"SHT_CUDA_INFO"
	.align	4


	//----- nvinfo : EIATTR_REGCOUNT
	.align		4
        /*0000*/ 	.byte	0x04, 0x2f
        /*0002*/ 	.short	(.L_1 - .L_0)
	.align		4
.L_0:
        /*0004*/ 	.word	index@(_Z20stencil_sweep_kernelPfS_j)
        /*0008*/ 	.word	0x00000015


	//----- nvinfo : EIATTR_FRAME_SIZE
	.align		4
.L_1:
        /*000c*/ 	.byte	0x04, 0x11
        /*000e*/ 	.short	(.L_3 - .L_2)
	.align		4
.L_2:
        /*0010*/ 	.word	index@(_Z20stencil_sweep_kernelPfS_j)
        /*0014*/ 	.word	0x00000000


	//----- nvinfo : EIATTR_MIN_STACK_SIZE
	.align		4
.L_3:
        /*0018*/ 	.byte	0x04, 0x12
        /*001a*/ 	.short	(.L_5 - .L_4)
	.align		4
.L_4:
        /*001c*/ 	.word	index@(_Z20stencil_sweep_kernelPfS_j)
        /*0020*/ 	.word	0x00000000
.L_5:


//--------------------- .nv.compat                --------------------------
	.section	.nv.compat,"",@"SHT_CUDA_COMPAT_INFO"
	.align	4
        /*0000*/ 	.byte	0x02, 0x09, 0x00, 0x00, 0x02, 0x02, 0x01, 0x00, 0x02, 0x05, 0x05, 0x00, 0x03, 0x07, 0x01, 0x01
        /*0010*/ 	.byte	0x02, 0x03, 0x00, 0x00, 0x02, 0x06, 0x01, 0x00, 0x04, 0x0b, 0x08, 0x00, 0x09, 0x00, 0x00, 0x00
        /*0020*/ 	.byte	0x00, 0x00, 0x00, 0x00


//--------------------- .nv.info._Z20stencil_sweep_kernelPfS_j --------------------------
	.section	.nv.info._Z20stencil_sweep_kernelPfS_j,"",@"SHT_CUDA_INFO"
	.sectionflags	@""
	.align	4


	//----- nvinfo : EIATTR_CUDA_API_VERSION
	.align		4
        /*0000*/ 	.byte	0x04, 0x37
        /*0002*/ 	.short	(.L_7 - .L_6)
.L_6:
        /*0004*/ 	.word	0x00000082


	//----- nvinfo : EIATTR_KPARAM_INFO
	.align		4
.L_7:
        /*0008*/ 	.byte	0x04, 0x17
        /*000a*/ 	.short	(.L_9 - .L_8)
.L_8:
        /*000c*/ 	.word	0x00000000
        /*0010*/ 	.short	0x0002
        /*0012*/ 	.short	0x0010
        /*0014*/ 	.byte	0x00, 0xf0, 0x11, 0x00


	//----- nvinfo : EIATTR_KPARAM_INFO
	.align		4
.L_9:
        /*0018*/ 	.byte	0x04, 0x17
        /*001a*/ 	.short	(.L_11 - .L_10)
.L_10:
        /*001c*/ 	.word	0x00000000
        /*0020*/ 	.short	0x0001
        /*0022*/ 	.short	0x0008
        /*0024*/ 	.byte	0x00, 0xf5, 0x21, 0x00


	//----- nvinfo : EIATTR_KPARAM_INFO
	.align		4
.L_11:
        /*0028*/ 	.byte	0x04, 0x17
        /*002a*/ 	.short	(.L_13 - .L_12)
.L_12:
        /*002c*/ 	.word	0x00000000
        /*0030*/ 	.short	0x0000
        /*0032*/ 	.short	0x0000
        /*0034*/ 	.byte	0x00, 0xf5, 0x21, 0x00


	//----- nvinfo : EIATTR_SPARSE_MMA_MASK
	.align		4
.L_13:
        /*0038*/ 	.byte	0x03, 0x50
        /*003a*/ 	.short	0x0000


	//----- nvinfo : EIATTR_MAXREG_COUNT
	.align		4
        /*003c*/ 	.byte	0x03, 0x1b
        /*003e*/ 	.short	0x00ff


	//----- nvinfo : EIATTR_NUM_BARRIERS
	.align		4
        /*0040*/ 	.byte	0x02, 0x4c
        /*0042*/ 	.byte	0x01
	.zero		1


	//----- nvinfo : EIATTR_MERCURY_ISA_VERSION
	.align		4
        /*0044*/ 	.byte	0x03, 0x5f
        /*0046*/ 	.short	0x0101


	//----- nvinfo : EIATTR_VRC_CTA_INIT_COUNT
	.align		4
        /*0048*/ 	.byte	0x02, 0x4a
	.zero		1
	.zero		1


	//----- nvinfo : EIATTR_EXIT_INSTR_OFFSETS
	.align		4
        /*004c*/ 	.byte	0x04, 0x1c
        /*004e*/ 	.short	(.L_15 - .L_14)


	//   ....[0]....
.L_14:
        /*0050*/ 	.word	0x00000290


	//   ....[1]....
        /*0054*/ 	.word	0x00000300


	//   ....[2]....
        /*0058*/ 	.word	0x00000440


	//----- nvinfo : EIATTR_CBANK_PARAM_SIZE
	.align		4
.L_15:
        /*005c*/ 	.byte	0x03, 0x19
        /*005e*/ 	.short	0x0014


	//----- nvinfo : EIATTR_PARAM_CBANK
	.align		4
        /*0060*/ 	.byte	0x04, 0x0a
        /*0062*/ 	.short	(.L_17 - .L_16)
	.align		4
.L_16:
        /*0064*/ 	.word	index@(.nv.constant0._Z20stencil_sweep_kernelPfS_j)
        /*0068*/ 	.short	0x0380
        /*006a*/ 	.short	0x0014


	//----- nvinfo : EIATTR_SW_WAR
	.align		4
.L_17:
        /*006c*/ 	.byte	0x04, 0x36
        /*006e*/ 	.short	(.L_19 - .L_18)
.L_18:
        /*0070*/ 	.word	0x00000008
.L_19:


//--------------------- .nv.callgraph             --------------------------
	.section	.nv.callgraph,"",@"SHT_CUDA_CALLGRAPH"
	.align	4
	.sectionentsize	8
	.align		4
        /*0000*/ 	.word	0x00000000
	.align		4
        /*0004*/ 	.word	0xffffffff
	.align		4
        /*0008*/ 	.word	0x00000000
	.align		4
        /*000c*/ 	.word	0xfffffffe
	.align		4
        /*0010*/ 	.word	0x00000000
	.align		4
        /*0014*/ 	.word	0xfffffffd
	.align		4
        /*0018*/ 	.word	0x00000000
	.align		4
        /*001c*/ 	.word	0xfffffffc


//--------------------- .text._Z20stencil_sweep_kernelPfS_j --------------------------
	.section	.text._Z20stencil_sweep_kernelPfS_j,"ax",@progbits
	.align	128
        .global         _Z20stencil_sweep_kernelPfS_j
        .type           _Z20stencil_sweep_kernelPfS_j,@function
        .size           _Z20stencil_sweep_kernelPfS_j,(.L_x_1 - _Z20stencil_sweep_kernelPfS_j)
        .other          _Z20stencil_sweep_kernelPfS_j,@"STO_CUDA_ENTRY STV_DEFAULT"
_Z20stencil_sweep_kernelPfS_j:
.text._Z20stencil_sweep_kernelPfS_j:
[----:B------:R-:W-:Y:S01]  /*0000*/  LDC R1, c[0x0][0x37c] ;  /* 0x0000df00ff017b82 */ /* 0x000fe20000000800 */
[----:B------:R-:W0:Y:S01]  /*0010*/  S2R R13, SR_TID.Y ;  /* 0x00000000000d7919 */ /* 0x000e220000002200 */
[----:B------:R-:W1:Y:S01]  /*0020*/  LDCU UR7, c[0x0][0x390] ;  /* 0x00007200ff0777ac */ /* 0x000e620008000800 */
[----:B------:R-:W0:Y:S01]  /*0030*/  S2R R0, SR_CTAID.Y ;  /* 0x0000000000007919 */ /* 0x000e220000002600 */
[----:B------:R-:W2:Y:S01]  /*0040*/  LDCU.64 UR8, c[0x0][0x358] ;  /* 0x00006b00ff0877ac */ /* 0x000ea20008000a00 */
[----:B------:R-:W3:Y:S01]  /*0050*/  S2R R8, SR_TID.Z ;  /* 0x0000000000087919 */ /* 0x000ee20000002300 */
[----:B------:R-:W3:Y:S01]  /*0060*/  S2R R3, SR_CTAID.Z ;  /* 0x0000000000037919 */ /* 0x000ee20000002700 */
[----:B------:R-:W4:Y:S01]  /*0070*/  S2R R11, SR_TID.X ;  /* 0x00000000000b7919 */ /* 0x000f220000002100 */
[----:B------:R-:W4:Y:S01]  /*0080*/  S2R R2, SR_CTAID.X ;  /* 0x0000000000027919 */ /* 0x000f220000002500 */
[----:B0-----:R-:W-:-:S04]  /*0090*/  IMAD R7, R0, 0xc, R13 ;  /* 0x0000000c00077824 */ /* 0x001fc800078e020d */
[C---:B------:R-:W-:Y:S01]  /*00a0*/  VIADD R0, R7.reuse, 0xffffffff ;  /* 0xffffffff07007836 */ /* 0x040fe20000000000 */
[----:B------:R-:W-:Y:S01]  /*00b0*/  ISETP.NE.AND P0, PT, R7, RZ, PT ;  /* 0x000000ff0700720c */ /* 0x000fe20003f05270 */
[----:B---3--:R-:W-:-:S04]  /*00c0*/  IMAD R6, R3, 0xc, R8 ;  /* 0x0000000c03067824 */ /* 0x008fc800078e0208 */
[C---:B------:R-:W-:Y:S01]  /*00d0*/  VIADD R3, R6.reuse, 0xffffffff ;  /* 0xffffffff06037836 */ /* 0x040fe20000000000 */
[----:B------:R-:W-:Y:S01]  /*00e0*/  ISETP.EQ.OR P0, PT, R6, RZ, !P0 ;  /* 0x000000ff0600720c */ /* 0x000fe20004702670 */
[----:B----4-:R-:W-:-:S03]  /*00f0*/  IMAD R2, R2, 0xc, R11 ;  /* 0x0000000c02027824 */ /* 0x010fc600078e020b */
[----:B-1----:R-:W-:Y:S02]  /*0100*/  ISETP.GE.U32.OR P0, PT, R3, UR7, P0 ;  /* 0x0000000703007c0c */ /* 0x002fe40008706470 */
[----:B------:R-:W-:Y:S02]  /*0110*/  IADD3 R2, PT, PT, R2, -0x1, RZ ;  /* 0xffffffff02027810 */ /* 0x000fe40007ffe0ff */
[----:B------:R-:W-:-:S04]  /*0120*/  ISETP.GE.U32.OR P0, PT, R0, UR7, P0 ;  /* 0x0000000700007c0c */ /* 0x000fc80008706470 */
[----:B------:R-:W-:-:S04]  /*0130*/  ISETP.LT.OR P0, PT, R2, RZ, P0 ;  /* 0x000000ff0200720c */ /* 0x000fc80000701670 */
[----:B------:R-:W-:-:S13]  /*0140*/  ISETP.GE.U32.OR P0, PT, R2, UR7, P0 ;  /* 0x0000000702007c0c */ /* 0x000fda0008706470 */
[----:B------:R-:W0:Y:S01]  /*0150*/  @!P0 LDC.64 R4, c[0x0][0x380] ;  /* 0x0000e000ff048b82 */ /* 0x000e220000000a00 */
[----:B------:R-:W-:-:S04]  /*0160*/  @!P0 IMAD R9, R3, UR7, R0 ;  /* 0x0000000703098c24 */ /* 0x000fc8000f8e0200 */
[----:B------:R-:W-:-:S04]  /*0170*/  @!P0 IMAD R9, R9, UR7, R2 ;  /* 0x0000000709098c24 */ /* 0x000fc8000f8e0202 */
[----:B0-----:R-:W-:-:S06]  /*0180*/  @!P0 IMAD.WIDE.U32 R4, R9, 0x4, R4 ;  /* 0x0000000409048825 */ /* 0x001fcc00078e0004 */
[----:B--2---:R-:W2:Y:S01]  /*0190*/  @!P0 LDG.E R5, desc[UR8][R4.64] ;  /* 0x0000000804058981 */ /* 0x004ea2000c1e1900 */
[----:B------:R-:W0:Y:S01]  /*01a0*/  S2UR UR5, SR_CgaCtaId ;  /* 0x00000000000579c3 */ /* 0x000e220000008800 */
[----:B------:R-:W-:Y:S01]  /*01b0*/  VIMNMX.U32 R6, PT, PT, R6, R7, PT ;  /* 0x0000000706067248 */ /* 0x000fe20003fe0000 */
[----:B------:R-:W-:Y:S01]  /*01c0*/  UMOV UR4, 0x400 ;  /* 0x0000040000047882 */ /* 0x000fe20000000000 */
[----:B------:R-:W-:Y:S02]  /*01d0*/  UIADD3 UR6, UPT, UPT, UR7, -0x1, URZ ;  /* 0xffffffff07067890 */ /* 0x000fe4000fffe0ff */
[----:B------:R-:W-:Y:S02]  /*01e0*/  ISETP.GE.U32.AND P1, PT, R6, 0x2, PT ;  /* 0x000000020600780c */ /* 0x000fe40003f26070 */
[----:B------:R-:W-:-:S04]  /*01f0*/  VIMNMX.U32 R6, PT, PT, R3, R0, !PT ;  /* 0x0000000003067248 */ /* 0x000fc80007fe0000 */
[----:B------:R-:W-:-:S04]  /*0200*/  ISETP.GE.U32.OR P1, PT, R6, UR6, !P1 ;  /* 0x0000000606007c0c */ /* 0x000fc8000cf26470 */
[----:B------:R-:W-:-:S04]  /*0210*/  ISETP.LT.OR P1, PT, R2, 0x1, P1 ;  /* 0x000000010200780c */ /* 0x000fc80000f21670 */
[----:B------:R-:W-:Y:S01]  /*0220*/  ISETP.GE.U32.OR P1, PT, R2, UR6, P1 ;  /* 0x0000000602007c0c */ /* 0x000fe20008f26470 */
[----:B0-----:R-:W-:-:S06]  /*0230*/  ULEA UR4, UR5, UR4, 0x18 ;  /* 0x0000000405047291 */ /* 0x001fcc000f8ec0ff */
[----:B------:R-:W-:-:S05]  /*0240*/  LEA R6, R8, UR4, 0xa ;  /* 0x0000000408067c11 */ /* 0x000fca000f8e50ff */
[----:B------:R-:W-:-:S05]  /*0250*/  IMAD R6, R13, 0x40, R6 ;  /* 0x000000400d067824 */ /* 0x000fca00078e0206 */
[----:B------:R-:W-:-:S05]  /*0260*/  LEA R6, R11, R6, 0x2 ;  /* 0x000000060b067211 */ /* 0x000fca00078e10ff */
[----:B--2---:R0:W-:Y:S01]  /*0270*/  @!P0 STS [R6], R5 ;  /* 0x0000000506008388 */ /* 0x0041e20000000800 */
[----:B------:R-:W-:Y:S06]  /*0280*/  BAR.SYNC.DEFER_BLOCKING 0x0 ;  /* 0x0000000000007b1d */ /* 0x000fec0000010000 */
[----:B------:R-:W-:Y:S05]  /*0290*/  @P1 EXIT ;  /* 0x000000000000194d */ /* 0x000fea0003800000 */
[----:B------:R-:W-:Y:S01]  /*02a0*/  VIADD R4, R8, 0xffffffff ;  /* 0xffffffff08047836 */ /* 0x000fe20000000000 */
[----:B------:R-:W-:-:S04]  /*02b0*/  ISETP.GT.U32.AND P0, PT, R13, 0xe, PT ;  /* 0x0000000e0d00780c */ /* 0x000fc80003f04070 */
[----:B------:R-:W-:-:S04]  /*02c0*/  ISETP.GT.U32.OR P0, PT, R4, 0xd, P0 ;  /* 0x0000000d0400780c */ /* 0x000fc80000704470 */
[----:B------:R-:W-:-:S04]  /*02d0*/  ISETP.EQ.OR P0, PT, R13, RZ, P0 ;  /* 0x000000ff0d00720c */ /* 0x000fc80000702670 */
[----:B------:R-:W-:-:S04]  /*02e0*/  ISETP.EQ.OR P0, PT, R11, RZ, P0 ;  /* 0x000000ff0b00720c */ /* 0x000fc80000702670 */
[----:B------:R-:W-:-:S13]  /*02f0*/  ISETP.GT.U32.OR P0, PT, R11, 0xe, P0 ;  /* 0x0000000e0b00780c */ /* 0x000fda0000704470 */
[----:B------:R-:W-:Y:S05]  /*0300*/  @P0 EXIT ;  /* 0x000000000000094d */ /* 0x000fea0003800000 */
[----:B------:R-:W1:Y:S01]  /*0310*/  LDS R8, [R6+-0x4] ;  /* 0xfffffc0006087984 */ /* 0x000e620000000800 */
[----:B0-----:R-:W0:Y:S01]  /*0320*/  LDC.64 R4, c[0x0][0x388] ;  /* 0x0000e200ff047b82 */ /* 0x001e220000000a00 */
[----:B------:R-:W-:Y:S02]  /*0330*/  IMAD R3, R3, UR7, R0 ;  /* 0x0000000703037c24 */ /* 0x000fe4000f8e0200 */
[----:B------:R-:W2:Y:S02]  /*0340*/  LDS R7, [R6] ;  /* 0x0000000006077984 */ /* 0x000ea40000000800 */
[----:B------:R-:W-:Y:S02]  /*0350*/  IMAD R3, R3, UR7, R2 ;  /* 0x0000000703037c24 */ /* 0x000fe4000f8e0202 */
[----:B------:R-:W3:Y:S04]  /*0360*/  LDS R10, [R6+0x4] ;  /* 0x00000400060a7984 */ /* 0x000ee80000000800 */
[----:B------:R-:W4:Y:S04]  /*0370*/  LDS R12, [R6+-0x40] ;  /* 0xffffc000060c7984 */ /* 0x000f280000000800 */
[----:B------:R-:W5:Y:S04]  /*0380*/  LDS R14, [R6+0x40] ;  /* 0x00004000060e7984 */ /* 0x000f680000000800 */
[----:B------:R-:W5:Y:S04]  /*0390*/  LDS R16, [R6+-0x400] ;  /* 0xfffc000006107984 */ /* 0x000f680000000800 */
[----:B------:R-:W5:Y:S01]  /*03a0*/  LDS R18, [R6+0x400] ;  /* 0x0004000006127984 */ /* 0x000f620000000800 */
[----:B0-----:R-:W-:-:S04]  /*03b0*/  IMAD.WIDE.U32 R4, R3, 0x4, R4 ;  /* 0x0000000403047825 */ /* 0x001fc800078e0004 */
[----:B-1----:R-:W-:-:S04]  /*03c0*/  FMUL R8, R8, 0.51999998092651367188 ;  /* 0x3f051eb808087820 */ /* 0x002fc80000400000 */
[----:B--2---:R-:W-:-:S04]  /*03d0*/  FFMA R7, R7, 0.019999999552965164185, R8 ;  /* 0x3ca3d70a07077823 */ /* 0x004fc80000000008 */
[----:B---3--:R-:W-:-:S04]  /*03e0*/  FFMA R7, R10, 0.25, R7 ;  /* 0x3e8000000a077823 */ /* 0x008fc80000000007 */
[----:B----4-:R-:W-:-:S04]  /*03f0*/  FFMA R7, R12, 0.11999999731779098511, R7 ;  /* 0x3df5c28f0c077823 */ /* 0x010fc80000000007 */
[----:B-----5:R-:W-:-:S04]  /*0400*/  FFMA R7, R14, 0.88999998569488525391, R7 ;  /* 0x3f63d70a0e077823 */ /* 0x020fc80000000007 */
[----:B------:R-:W-:-:S04]  /*0410*/  FFMA R7, R16, 0.37000000476837158203, R7 ;  /* 0x3ebd70a410077823 */ /* 0x000fc80000000007 */
[----:B------:R-:W-:-:S05]  /*0420*/  FFMA R7, R18, 0.93000000715255737305, R7 ;  /* 0x3f6e147b12077823 */ /* 0x000fca0000000007 */
[----:B------:R-:W-:Y:S01]  /*0430*/  STG.E desc[UR8][R4.64], R7 ;  /* 0x0000000704007986 */ /* 0x000fe2000c101908 */
[----:B------:R-:W-:Y:S05]  /*0440*/  EXIT ;  /* 0x000000000000794d */ /* 0x000fea0003800000 */
.L_x_0:
[----:B------:R-:W-:-:S00]  /*0450*/  BRA `(.L_x_0) ;  /* 0xfffffffc00fc7947 */ /* 0x000fc0000383ffff */
[----:B------:R-:W-:-:S00]  /*0460*/  NOP ;  /* 0x0000000000007918 */ /* 0x000fc00000000000 */
        /* <DEDUP_REMOVED lines=9> */
.L_x_1:


//--------------------- .nv.shared._Z20stencil_sweep_kernelPfS_j --------------------------
	.section	.nv.shared._Z20stencil_sweep_kernelPfS_j,"aw",@nobits
	.sectionflags	@""
	.align	4
.nv.shared._Z20stencil_sweep_kernelPfS_j:
	.zero		17408


//--------------------- .nv.shared.reserved.0     --------------------------
	.section	.nv.shared.reserved.0,"aw",@nobits
	.weak		__nv_reservedSMEM_offset_0_alias
	.size		__nv_reservedSMEM_offset_0_alias, 0, 64
	.other		__nv_reservedSMEM_offset_0_alias,@"STO_CUDA_RESERVED_SHARED STV_DEFAULT"
__nv_reservedSMEM_offset_0_alias:
	.zero		0
	.zero		64


//--------------------- .nv.constant0._Z20stencil_sweep_kernelPfS_j --------------------------
	.section	.nv.constant0._Z20stencil_sweep_kernelPfS_j,"a",@progbits
	.sectionflags	@""
	.align	4
.nv.constant0._Z20stencil_sweep_kernelPfS_j:
	.zero		916


//--------------------- SYMBOLS --------------------------

	.type		.nv.reservedSmem.offset0,@object
	.size		.nv.reservedSmem.offset0,0x4
	.type		.nv.reservedSmem.cap,@object
	.size		.nv.reservedSmem.cap,0x4
